//
// Generated by NVIDIA NVVM Compiler
//
// Compiler Build ID: CL-36424714
// Cuda compilation tools, release 13.0, V13.0.88
// Based on NVVM 20.0.0
//

.version 9.0
.target sm_100
.address_size 64

	// .globl	_Z10min_kernelPiiS_
// _ZZ10min_kernelPiiS_E9local_min has been demoted
// _ZZ10max_kernelPiiS_E9local_max has been demoted

.visible .entry _Z10min_kernelPiiS_(
	.param .u64 .ptr .align 1 _Z10min_kernelPiiS__param_0,
	.param .u32 _Z10min_kernelPiiS__param_1,
	.param .u64 .ptr .align 1 _Z10min_kernelPiiS__param_2
)
{
	.reg .pred 	%p<4>;
	.reg .b32 	%r<11>;
	.reg .b64 	%rd<7>;
	// demoted variable
	.shared .align 4 .u32 _ZZ10min_kernelPiiS_E9local_min;
	ld.param.u64 	%rd3, [_Z10min_kernelPiiS__param_0];
	ld.param.u32 	%r3, [_Z10min_kernelPiiS__param_1];
	ld.param.u64 	%rd2, [_Z10min_kernelPiiS__param_2];
	cvta.to.global.u64 	%rd4, %rd3;
	mov.u32 	%r4, %ctaid.x;
	mov.u32 	%r5, %ntid.x;
	mov.u32 	%r1, %tid.x;
	mad.lo.s32 	%r2, %r4, %r5, %r1;
	setp.ne.s32 	%p1, %r1, 0;
	mul.wide.s32 	%rd5, %r2, 4;
	add.s64 	%rd1, %rd4, %rd5;
	@%p1 bra 	$L__BB0_2;
	ld.global.u32 	%r6, [%rd1];
	st.shared.u32 	[_ZZ10min_kernelPiiS_E9local_min], %r6;
$L__BB0_2:
	bar.sync 	0;
	setp.ge.s32 	%p2, %r2, %r3;
	@%p2 bra 	$L__BB0_4;
	ld.global.u32 	%r7, [%rd1];
	atom.shared.min.s32 	%r8, [_ZZ10min_kernelPiiS_E9local_min], %r7;
$L__BB0_4:
	setp.ne.s32 	%p3, %r1, 0;
	bar.sync 	0;
	@%p3 bra 	$L__BB0_6;
	ld.shared.u32 	%r9, [_ZZ10min_kernelPiiS_E9local_min];
	cvta.to.global.u64 	%rd6, %rd2;
	atom.global.min.s32 	%r10, [%rd6], %r9;
$L__BB0_6:
	ret;

}
	// .globl	_Z10max_kernelPiiS_
.visible .entry _Z10max_kernelPiiS_(
	.param .u64 .ptr .align 1 _Z10max_kernelPiiS__param_0,
	.param .u32 _Z10max_kernelPiiS__param_1,
	.param .u64 .ptr .align 1 _Z10max_kernelPiiS__param_2
)
{
	.reg .pred 	%p<4>;
	.reg .b32 	%r<11>;
	.reg .b64 	%rd<7>;
	// demoted variable
	.shared .align 4 .u32 _ZZ10max_kernelPiiS_E9local_max;
	ld.param.u64 	%rd3, [_Z10max_kernelPiiS__param_0];
	ld.param.u32 	%r3, [_Z10max_kernelPiiS__param_1];
	ld.param.u64 	%rd2, [_Z10max_kernelPiiS__param_2];
	cvta.to.global.u64 	%rd4, %rd3;
	mov.u32 	%r4, %ctaid.x;
	mov.u32 	%r5, %ntid.x;
	mov.u32 	%r1, %tid.x;
	mad.lo.s32 	%r2, %r4, %r5, %r1;
	setp.ne.s32 	%p1, %r1, 0;
	mul.wide.s32 	%rd5, %r2, 4;
	add.s64 	%rd1, %rd4, %rd5;
	@%p1 bra 	$L__BB1_2;
	ld.global.u32 	%r6, [%rd1];
	st.shared.u32 	[_ZZ10max_kernelPiiS_E9local_max], %r6;
$L__BB1_2:
	bar.sync 	0;
	setp.ge.s32 	%p2, %r2, %r3;
	@%p2 bra 	$L__BB1_4;
	ld.global.u32 	%r7, [%rd1];
	atom.shared.max.s32 	%r8, [_ZZ10max_kernelPiiS_E9local_max], %r7;
$L__BB1_4:
	setp.ne.s32 	%p3, %r1, 0;
	bar.sync 	0;
	@%p3 bra 	$L__BB1_6;
	ld.shared.u32 	%r9, [_ZZ10max_kernelPiiS_E9local_max];
	cvta.to.global.u64 	%rd6, %rd2;
	atom.global.max.s32 	%r10, [%rd6], %r9;
$L__BB1_6:
	ret;

}
	// .globl	_Z10dot_kernelPiS_iS_
.visible .entry _Z10dot_kernelPiS_iS_(
	.param .u64 .ptr .align 1 _Z10dot_kernelPiS_iS__param_0,
	.param .u64 .ptr .align 1 _Z10dot_kernelPiS_iS__param_1,
	.param .u32 _Z10dot_kernelPiS_iS__param_2,
	.param .u64 .ptr .align 1 _Z10dot_kernelPiS_iS__param_3
)
{
	.reg .pred 	%p<2>;
	.reg .b32 	%r<12>;
	.reg .b64 	%rd<12>;

	ld.param.u64 	%rd1, [_Z10dot_kernelPiS_iS__param_0];
	ld.param.u64 	%rd2, [_Z10dot_kernelPiS_iS__param_1];
	ld.param.u32 	%r2, [_Z10dot_kernelPiS_iS__param_2];
	ld.param.u64 	%rd3, [_Z10dot_kernelPiS_iS__param_3];
	mov.u32 	%r3, %ctaid.x;
	mov.u32 	%r4, %ntid.x;
	mov.u32 	%r5, %tid.x;
	mad.lo.s32 	%r1, %r3, %r4, %r5;
	mul.lo.s32 	%r6, %r2, %r2;
	setp.ge.s32 	%p1, %r1, %r6;
	@%p1 bra 	$L__BB2_2;
	cvta.to.global.u64 	%rd4, %rd1;
	cvta.to.global.u64 	%rd5, %rd2;
	cvta.to.global.u64 	%rd6, %rd3;
	div.s32 	%r7, %r1, %r2;
	mul.wide.s32 	%rd7, %r7, 4;
	add.s64 	%rd8, %rd6, %rd7;
	mul.wide.s32 	%rd9, %r1, 4;
	add.s64 	%rd10, %rd4, %rd9;
	ld.global.u32 	%r8, [%rd10];
	add.s64 	%rd11, %rd5, %rd9;
	ld.global.u32 	%r9, [%rd11];
	mul.lo.s32 	%r10, %r9, %r8;
	atom.global.add.u32 	%r11, [%rd8], %r10;
$L__BB2_2:
	ret;

}
	// .globl	_Z14dot_sum_kernelPii
.visible .entry _Z14dot_sum_kernelPii(
	.param .u64 .ptr .align 1 _Z14dot_sum_kernelPii_param_0,
	.param .u32 _Z14dot_sum_kernelPii_param_1
)
{
	.reg .pred 	%p<4>;
	.reg .b32 	%r<8>;
	.reg .b64 	%rd<5>;

	ld.param.u64 	%rd1, [_Z14dot_sum_kernelPii_param_0];
	ld.param.u32 	%r2, [_Z14dot_sum_kernelPii_param_1];
	mov.u32 	%r3, %ctaid.x;
	mov.u32 	%r4, %ntid.x;
	mov.u32 	%r5, %tid.x;
	mad.lo.s32 	%r1, %r3, %r4, %r5;
	setp.lt.s32 	%p1, %r1, 1;
	setp.ge.s32 	%p2, %r1, %r2;
	or.pred  	%p3, %p1, %p2;
	@%p3 bra 	$L__BB3_2;
	cvta.to.global.u64 	%rd2, %rd1;
	mul.wide.u32 	%rd3, %r1, 4;
	add.s64 	%rd4, %rd2, %rd3;
	ld.global.u32 	%r6, [%rd4];
	atom.global.add.u32 	%r7, [%rd2], %r6;
$L__BB3_2:
	ret;

}


// ===== COMPILED SASS (sm_100) =====

	.target	sm_100

	.elftype	@"ET_EXEC"


//--------------------- .note.nv.tkinfo           --------------------------
	.section	.note.nv.tkinfo,"",@"SHT_NOTE"
	.sectionflags	@"SHF_NOTE_NV_TKINFO"
	.tkinfo
        /*0018*/ 	.word	0x00000002
        /*0030*/ 	.string	""
        /*0030*/ 	.string	"ptxas"
        /*0030*/ 	.string	"Cuda compilation tools, release 13.0, V13.0.88"
        /*0030*/ 	.string	"Build cuda_13.0.r13.0/compiler.36424714_0"
        /*0030*/ 	.string	"-arch sm_100 -m 64 "



//--------------------- .note.nv.cuinfo           --------------------------
	.section	.note.nv.cuinfo,"",@"SHT_NOTE"
	.sectionflags	@"SHF_NOTE_NV_CUINFO"
        /*0018*/ 	.short	0x0002
        /*001a*/ 	.short	0x0064
        /*001c*/ 	.short	0x0082
	.zero		2


//--------------------- .nv.info                  --------------------------
	.section	.nv.info,"",@"SHT_CUDA_INFO"
	.align	4


	//----- nvinfo : EIATTR_REGCOUNT
	.align		4
        /*0000*/ 	.byte	0x04, 0x2f
        /*0002*/ 	.short	(.L_1 - .L_0)
	.align		4
.L_0:
        /*0004*/ 	.word	index@(_Z10min_kernelPiiS_)
        /*0008*/ 	.word	0x00000008


	//----- nvinfo : EIATTR_FRAME_SIZE
	.align		4
.L_1:
        /*000c*/ 	.byte	0x04, 0x11
        /*000e*/ 	.short	(.L_3 - .L_2)
	.align		4
.L_2:
        /*0010*/ 	.word	index@(_Z10min_kernelPiiS_)
        /*0014*/ 	.word	0x00000000


	//----- nvinfo : EIATTR_REGCOUNT
	.align		4
.L_3:
        /*0018*/ 	.byte	0x04, 0x2f
        /*001a*/ 	.short	(.L_5 - .L_4)
	.align		4
.L_4:
        /*001c*/ 	.word	index@(_Z10max_kernelPiiS_)
        /*0020*/ 	.word	0x00000008


	//----- nvinfo : EIATTR_FRAME_SIZE
	.align		4
.L_5:
        /*0024*/ 	.byte	0x04, 0x11
        /*0026*/ 	.short	(.L_7 - .L_6)
	.align		4
.L_6:
        /*0028*/ 	.word	index@(_Z10max_kernelPiiS_)
        /*002c*/ 	.word	0x00000000


	//----- nvinfo : EIATTR_REGCOUNT
	.align		4
.L_7:
        /*0030*/ 	.byte	0x04, 0x2f
        /*0032*/ 	.short	(.L_9 - .L_8)
	.align		4
.L_8:
        /*0034*/ 	.word	index@(_Z10dot_kernelPiS_iS_)
        /*0038*/ 	.word	0x00000010


	//----- nvinfo : EIATTR_FRAME_SIZE
	.align		4
.L_9:
        /*003c*/ 	.byte	0x04, 0x11
        /*003e*/ 	.short	(.L_11 - .L_10)
	.align		4
.L_10:
        /*0040*/ 	.word	index@(_Z10dot_kernelPiS_iS_)
        /*0044*/ 	.word	0x00000000


	//----- nvinfo : EIATTR_REGCOUNT
	.align		4
.L_11:
        /*0048*/ 	.byte	0x04, 0x2f
        /*004a*/ 	.short	(.L_13 - .L_12)
	.align		4
.L_12:
        /*004c*/ 	.word	index@(_Z14dot_sum_kernelPii)
        /*0050*/ 	.word	0x0000000a


	//----- nvinfo : EIATTR_FRAME_SIZE
	.align		4
.L_13:
        /*0054*/ 	.byte	0x04, 0x11
        /*0056*/ 	.short	(.L_15 - .L_14)
	.align		4
.L_14:
        /*0058*/ 	.word	index@(_Z14dot_sum_kernelPii)
        /*005c*/ 	.word	0x00000000


	//----- nvinfo : EIATTR_MIN_STACK_SIZE
	.align		4
.L_15:
        /*0060*/ 	.byte	0x04, 0x12
        /*0062*/ 	.short	(.L_17 - .L_16)
	.align		4
.L_16:
        /*0064*/ 	.word	index@(_Z14dot_sum_kernelPii)
        /*0068*/ 	.word	0x00000000


	//----- nvinfo : EIATTR_MIN_STACK_SIZE
	.align		4
.L_17:
        /*006c*/ 	.byte	0x04, 0x12
        /*006e*/ 	.short	(.L_19 - .L_18)
	.align		4
.L_18:
        /*0070*/ 	.word	index@(_Z10dot_kernelPiS_iS_)
        /*0074*/ 	.word	0x00000000


	//----- nvinfo : EIATTR_MIN_STACK_SIZE
	.align		4
.L_19:
        /*0078*/ 	.byte	0x04, 0x12
        /*007a*/ 	.short	(.L_21 - .L_20)
	.align		4
.L_20:
        /*007c*/ 	.word	index@(_Z10max_kernelPiiS_)
        /*0080*/ 	.word	0x00000000


	//----- nvinfo : EIATTR_MIN_STACK_SIZE
	.align		4
.L_21:
        /*0084*/ 	.byte	0x04, 0x12
        /*0086*/ 	.short	(.L_23 - .L_22)
	.align		4
.L_22:
        /*0088*/ 	.word	index@(_Z10min_kernelPiiS_)
        /*008c*/ 	.word	0x00000000
.L_23:


//--------------------- .nv.compat                --------------------------
	.section	.nv.compat,"",@"SHT_CUDA_COMPAT_INFO"
	.align	4
        /*0000*/ 	.byte	0x02, 0x09, 0x00, 0x00, 0x02, 0x02, 0x01, 0x00, 0x02, 0x05, 0x05, 0x00, 0x03, 0x07, 0x01, 0x01
        /*0010*/ 	.byte	0x02, 0x03, 0x00, 0x00, 0x02, 0x06, 0x01, 0x00, 0x04, 0x0b, 0x08, 0x00, 0x09, 0x00, 0x00, 0x00
        /*0020*/ 	.byte	0x00, 0x00, 0x00, 0x00


//--------------------- .nv.info._Z14dot_sum_kernelPii --------------------------
	.section	.nv.info._Z14dot_sum_kernelPii,"",@"SHT_CUDA_INFO"
	.sectionflags	@""
	.align	4


	//----- nvinfo : EIATTR_CUDA_API_VERSION
	.align		4
        /*0000*/ 	.byte	0x04, 0x37
        /*0002*/ 	.short	(.L_25 - .L_24)
.L_24:
        /*0004*/ 	.word	0x00000082


	//----- nvinfo : EIATTR_KPARAM_INFO
	.align		4
.L_25:
        /*0008*/ 	.byte	0x04, 0x17
        /*000a*/ 	.short	(.L_27 - .L_26)
.L_26:
        /*000c*/ 	.word	0x00000000
        /*0010*/ 	.short	0x0001
        /*0012*/ 	.short	0x0008
        /*0014*/ 	.byte	0x00, 0xf0, 0x11, 0x00


	//----- nvinfo : EIATTR_KPARAM_INFO
	.align		4
.L_27:
        /*0018*/ 	.byte	0x04, 0x17
        /*001a*/ 	.short	(.L_29 - .L_28)
.L_28:
        /*001c*/ 	.word	0x00000000
        /*0020*/ 	.short	0x0000
        /*0022*/ 	.short	0x0000
        /*0024*/ 	.byte	0x00, 0xf5, 0x21, 0x00


	//----- nvinfo : EIATTR_SPARSE_MMA_MASK
	.align		4
.L_29:
        /*0028*/ 	.byte	0x03, 0x50
        /*002a*/ 	.short	0x0000


	//----- nvinfo : EIATTR_MAXREG_COUNT
	.align		4
        /*002c*/ 	.byte	0x03, 0x1b
        /*002e*/ 	.short	0x00ff


	//----- nvinfo : EIATTR_MERCURY_ISA_VERSION
	.align		4
        /*0030*/ 	.byte	0x03, 0x5f
        /*0032*/ 	.short	0x0101


	//----- nvinfo : EIATTR_INT_WARP_WIDE_INSTR_OFFSETS
	.align		4
        /*0034*/ 	.byte	0x04, 0x31
        /*0036*/ 	.short	(.L_31 - .L_30)


	//   ....[0]....
.L_30:
        /*0038*/ 	.word	0x000000e0


	//   ....[1]....
        /*003c*/ 	.word	0x00000120


	//----- nvinfo : EIATTR_VRC_CTA_INIT_COUNT
	.align		4
.L_31:
        /*0040*/ 	.byte	0x02, 0x4a
	.zero		1
	.zero		1


	//----- nvinfo : EIATTR_EXIT_INSTR_OFFSETS
	.align		4
        /*0044*/ 	.byte	0x04, 0x1c
        /*0046*/ 	.short	(.L_33 - .L_32)


	//   ....[0]....
.L_32:
        /*0048*/ 	.word	0x00000080


	//   ....[1]....
        /*004c*/ 	.word	0x00000150


	//----- nvinfo : EIATTR_CBANK_PARAM_SIZE
	.align		4
.L_33:
        /*0050*/ 	.byte	0x03, 0x19
        /*0052*/ 	.short	0x000c


	//----- nvinfo : EIATTR_PARAM_CBANK
	.align		4
        /*0054*/ 	.byte	0x04, 0x0a
        /*0056*/ 	.short	(.L_35 - .L_34)
	.align		4
.L_34:
        /*0058*/ 	.word	index@(.nv.constant0._Z14dot_sum_kernelPii)
        /*005c*/ 	.short	0x0380
        /*005e*/ 	.short	0x000c


	//----- nvinfo : EIATTR_SW_WAR
	.align		4
.L_35:
        /*0060*/ 	.byte	0x04, 0x36
        /*0062*/ 	.short	(.L_37 - .L_36)
.L_36:
        /*0064*/ 	.word	0x00000008
.L_37:


//--------------------- .nv.info._Z10dot_kernelPiS_iS_ --------------------------
	.section	.nv.info._Z10dot_kernelPiS_iS_,"",@"SHT_CUDA_INFO"
	.sectionflags	@""
	.align	4


	//----- nvinfo : EIATTR_CUDA_API_VERSION
	.align		4
        /*0000*/ 	.byte	0x04, 0x37
        /*0002*/ 	.short	(.L_39 - .L_38)
.L_38:
        /*0004*/ 	.word	0x00000082


	//----- nvinfo : EIATTR_KPARAM_INFO
	.align		4
.L_39:
        /*0008*/ 	.byte	0x04, 0x17
        /*000a*/ 	.short	(.L_41 - .L_40)
.L_40:
        /*000c*/ 	.word	0x00000000
        /*0010*/ 	.short	0x0003
        /*0012*/ 	.short	0x0018
        /*0014*/ 	.byte	0x00, 0xf5, 0x21, 0x00


	//----- nvinfo : EIATTR_KPARAM_INFO
	.align		4
.L_41:
        /*0018*/ 	.byte	0x04, 0x17
        /*001a*/ 	.short	(.L_43 - .L_42)
.L_42:
        /*001c*/ 	.word	0x00000000
        /*0020*/ 	.short	0x0002
        /*0022*/ 	.short	0x0010
        /*0024*/ 	.byte	0x00, 0xf0, 0x11, 0x00


	//----- nvinfo : EIATTR_KPARAM_INFO
	.align		4
.L_43:
        /*0028*/ 	.byte	0x04, 0x17
        /*002a*/ 	.short	(.L_45 - .L_44)
.L_44:
        /*002c*/ 	.word	0x00000000
        /*0030*/ 	.short	0x0001
        /*0032*/ 	.short	0x0008
        /*0034*/ 	.byte	0x00, 0xf5, 0x21, 0x00


	//----- nvinfo : EIATTR_KPARAM_INFO
	.align		4
.L_45:
        /*0038*/ 	.byte	0x04, 0x17
        /*003a*/ 	.short	(.L_47 - .L_46)
.L_46:
        /*003c*/ 	.word	0x00000000
        /*0040*/ 	.short	0x0000
        /*0042*/ 	.short	0x0000
        /*0044*/ 	.byte	0x00, 0xf5, 0x21, 0x00


	//----- nvinfo : EIATTR_SPARSE_MMA_MASK
	.align		4
.L_47:
        /*0048*/ 	.byte	0x03, 0x50
        /*004a*/ 	.short	0x0000


	//----- nvinfo : EIATTR_MAXREG_COUNT
	.align		4
        /*004c*/ 	.byte	0x03, 0x1b
        /*004e*/ 	.short	0x00ff


	//----- nvinfo : EIATTR_MERCURY_ISA_VERSION
	.align		4
        /*0050*/ 	.byte	0x03, 0x5f
        /*0052*/ 	.short	0x0101


	//----- nvinfo : EIATTR_VRC_CTA_INIT_COUNT
	.align		4
        /*0054*/ 	.byte	0x02, 0x4a
	.zero		1
	.zero		1


	//----- nvinfo : EIATTR_EXIT_INSTR_OFFSETS
	.align		4
        /*0058*/ 	.byte	0x04, 0x1c
        /*005a*/ 	.short	(.L_49 - .L_48)


	//   ....[0]....
.L_48:
        /*005c*/ 	.word	0x00000080


	//   ....[1]....
        /*0060*/ 	.word	0x000002b0


	//----- nvinfo : EIATTR_CBANK_PARAM_SIZE
	.align		4
.L_49:
        /*0064*/ 	.byte	0x03, 0x19
        /*0066*/ 	.short	0x0020


	//----- nvinfo : EIATTR_PARAM_CBANK
	.align		4
        /*0068*/ 	.byte	0x04, 0x0a
        /*006a*/ 	.short	(.L_51 - .L_50)
	.align		4
.L_50:
        /*006c*/ 	.word	index@(.nv.constant0._Z10dot_kernelPiS_iS_)
        /*0070*/ 	.short	0x0380
        /*0072*/ 	.short	0x0020


	//----- nvinfo : EIATTR_SW_WAR
	.align		4
.L_51:
        /*0074*/ 	.byte	0x04, 0x36
        /*0076*/ 	.short	(.L_53 - .L_52)
.L_52:
        /*0078*/ 	.word	0x00000008
.L_53:


//--------------------- .nv.info._Z10max_kernelPiiS_ --------------------------
	.section	.nv.info._Z10max_kernelPiiS_,"",@"SHT_CUDA_INFO"
	.sectionflags	@""
	.align	4


	//----- nvinfo : EIATTR_CUDA_API_VERSION
	.align		4
        /*0000*/ 	.byte	0x04, 0x37
        /*0002*/ 	.short	(.L_55 - .L_54)
.L_54:
        /*0004*/ 	.word	0x00000082


	//----- nvinfo : EIATTR_KPARAM_INFO
	.align		4
.L_55:
        /*0008*/ 	.byte	0x04, 0x17
        /*000a*/ 	.short	(.L_57 - .L_56)
.L_56:
        /*000c*/ 	.word	0x00000000
        /*0010*/ 	.short	0x0002
        /*0012*/ 	.short	0x0010
        /*0014*/ 	.byte	0x00, 0xf5, 0x21, 0x00


	//----- nvinfo : EIATTR_KPARAM_INFO
	.align		4
.L_57:
        /*0018*/ 	.byte	0x04, 0x17
        /*001a*/ 	.short	(.L_59 - .L_58)
.L_58:
        /*001c*/ 	.word	0x00000000
        /*0020*/ 	.short	0x0001
        /*0022*/ 	.short	0x0008
        /*0024*/ 	.byte	0x00, 0xf0, 0x11, 0x00


	//----- nvinfo : EIATTR_KPARAM_INFO
	.align		4
.L_59:
        /*0028*/ 	.byte	0x04, 0x17
        /*002a*/ 	.short	(.L_61 - .L_60)
.L_60:
        /*002c*/ 	.word	0x00000000
        /*0030*/ 	.short	0x0000
        /*0032*/ 	.short	0x0000
        /*0034*/ 	.byte	0x00, 0xf5, 0x21, 0x00


	//----- nvinfo : EIATTR_SPARSE_MMA_MASK
	.align		4
.L_61:
        /*0038*/ 	.byte	0x03, 0x50
        /*003a*/ 	.short	0x0000


	//----- nvinfo : EIATTR_MAXREG_COUNT
	.align		4
        /*003c*/ 	.byte	0x03, 0x1b
        /*003e*/ 	.short	0x00ff


	//----- nvinfo : EIATTR_NUM_BARRIERS
	.align		4
        /*0040*/ 	.byte	0x02, 0x4c
        /*0042*/ 	.byte	0x01
	.zero		1


	//----- nvinfo : EIATTR_MERCURY_ISA_VERSION
	.align		4
        /*0044*/ 	.byte	0x03, 0x5f
        /*0046*/ 	.short	0x0101


	//----- nvinfo : EIATTR_INT_WARP_WIDE_INSTR_OFFSETS
	.align		4
        /*0048*/ 	.byte	0x04, 0x31
        /*004a*/ 	.short	(.L_63 - .L_62)


	//   ....[0]....
.L_62:
        /*004c*/ 	.word	0x00000180


	//   ....[1]....
        /*0050*/ 	.word	0x000001e0


	//----- nvinfo : EIATTR_VRC_CTA_INIT_COUNT
	.align		4
.L_63:
        /*0054*/ 	.byte	0x02, 0x4a
	.zero		1
	.zero		1


	//----- nvinfo : EIATTR_EXIT_INSTR_OFFSETS
	.align		4
        /*0058*/ 	.byte	0x04, 0x1c
        /*005a*/ 	.short	(.L_65 - .L_64)


	//   ....[0]....
.L_64:
        /*005c*/ 	.word	0x00000230


	//   ....[1]....
        /*0060*/ 	.word	0x000002a0


	//----- nvinfo : EIATTR_CRS_STACK_SIZE
	.align		4
.L_65:
        /*0064*/ 	.byte	0x04, 0x1e
        /*0066*/ 	.short	(.L_67 - .L_66)
.L_66:
        /*0068*/ 	.word	0x00000000


	//----- nvinfo : EIATTR_CBANK_PARAM_SIZE
	.align		4
.L_67:
        /*006c*/ 	.byte	0x03, 0x19
        /*006e*/ 	.short	0x0018


	//----- nvinfo : EIATTR_PARAM_CBANK
	.align		4
        /*0070*/ 	.byte	0x04, 0x0a
        /*0072*/ 	.short	(.L_69 - .L_68)
	.align		4
.L_68:
        /*0074*/ 	.word	index@(.nv.constant0._Z10max_kernelPiiS_)
        /*0078*/ 	.short	0x0380
        /*007a*/ 	.short	0x0018


	//----- nvinfo : EIATTR_SW_WAR
	.align		4
.L_69:
        /*007c*/ 	.byte	0x04, 0x36
        /*007e*/ 	.short	(.L_71 - .L_70)
.L_70:
        /*0080*/ 	.word	0x00000008
.L_71:


//--------------------- .nv.info._Z10min_kernelPiiS_ --------------------------
	.section	.nv.info._Z10min_kernelPiiS_,"",@"SHT_CUDA_INFO"
	.sectionflags	@""
	.align	4


	//----- nvinfo : EIATTR_CUDA_API_VERSION
	.align		4
        /*0000*/ 	.byte	0x04, 0x37
        /*0002*/ 	.short	(.L_73 - .L_72)
.L_72:
        /*0004*/ 	.word	0x00000082


	//----- nvinfo : EIATTR_KPARAM_INFO
	.align		4
.L_73:
        /*0008*/ 	.byte	0x04, 0x17
        /*000a*/ 	.short	(.L_75 - .L_74)
.L_74:
        /*000c*/ 	.word	0x00000000
        /*0010*/ 	.short	0x0002
        /*0012*/ 	.short	0x0010
        /*0014*/ 	.byte	0x00, 0xf5, 0x21, 0x00


	//----- nvinfo : EIATTR_KPARAM_INFO
	.align		4
.L_75:
        /*0018*/ 	.byte	0x04, 0x17
        /*001a*/ 	.short	(.L_77 - .L_76)
.L_76:
        /*001c*/ 	.word	0x00000000
        /*0020*/ 	.short	0x0001
        /*0022*/ 	.short	0x0008
        /*0024*/ 	.byte	0x00, 0xf0, 0x11, 0x00


	//----- nvinfo : EIATTR_KPARAM_INFO
	.align		4
.L_77:
        /*0028*/ 	.byte	0x04, 0x17
        /*002a*/ 	.short	(.L_79 - .L_78)
.L_78:
        /*002c*/ 	.word	0x00000000
        /*0030*/ 	.short	0x0000
        /*0032*/ 	.short	0x0000
        /*0034*/ 	.byte	0x00, 0xf5, 0x21, 0x00


	//----- nvinfo : EIATTR_SPARSE_MMA_MASK
	.align		4
.L_79:
        /*0038*/ 	.byte	0x03, 0x50
        /*003a*/ 	.short	0x0000


	//----- nvinfo : EIATTR_MAXREG_COUNT
	.align		4
        /*003c*/ 	.byte	0x03, 0x1b
        /*003e*/ 	.short	0x00ff


	//----- nvinfo : EIATTR_NUM_BARRIERS
	.align		4
        /*0040*/ 	.byte	0x02, 0x4c
        /*0042*/ 	.byte	0x01
	.zero		1


	//----- nvinfo : EIATTR_MERCURY_ISA_VERSION
	.align		4
        /*0044*/ 	.byte	0x03, 0x5f
        /*0046*/ 	.short	0x0101


	//----- nvinfo : EIATTR_INT_WARP_WIDE_INSTR_OFFSETS
	.align		4
        /*0048*/ 	.byte	0x04, 0x31
        /*004a*/ 	.short	(.L_81 - .L_80)


	//   ....[0]....
.L_80:
        /*004c*/ 	.word	0x00000180


	//   ....[1]....
        /*0050*/ 	.word	0x000001e0


	//----- nvinfo : EIATTR_VRC_CTA_INIT_COUNT
	.align		4
.L_81:
        /*0054*/ 	.byte	0x02, 0x4a
	.zero		1
	.zero		1


	//----- nvinfo : EIATTR_EXIT_INSTR_OFFSETS
	.align		4
        /*0058*/ 	.byte	0x04, 0x1c
        /*005a*/ 	.short	(.L_83 - .L_82)


	//   ....[0]....
.L_82:
        /*005c*/ 	.word	0x00000230


	//   ....[1]....
        /*0060*/ 	.word	0x000002a0


	//----- nvinfo : EIATTR_CRS_STACK_SIZE
	.align		4
.L_83:
        /*0064*/ 	.byte	0x04, 0x1e
        /*0066*/ 	.short	(.L_85 - .L_84)
.L_84:
        /*0068*/ 	.word	0x00000000


	//----- nvinfo : EIATTR_CBANK_PARAM_SIZE
	.align		4
.L_85:
        /*006c*/ 	.byte	0x03, 0x19
        /*006e*/ 	.short	0x0018


	//----- nvinfo : EIATTR_PARAM_CBANK
	.align		4
        /*0070*/ 	.byte	0x04, 0x0a
        /*0072*/ 	.short	(.L_87 - .L_86)
	.align		4
.L_86:
        /*0074*/ 	.word	index@(.nv.constant0._Z10min_kernelPiiS_)
        /*0078*/ 	.short	0x0380
        /*007a*/ 	.short	0x0018


	//----- nvinfo : EIATTR_SW_WAR
	.align		4
.L_87:
        /*007c*/ 	.byte	0x04, 0x36
        /*007e*/ 	.short	(.L_89 - .L_88)
.L_88:
        /*0080*/ 	.word	0x00000008
.L_89:


//--------------------- .nv.callgraph             --------------------------
	.section	.nv.callgraph,"",@"SHT_CUDA_CALLGRAPH"
	.align	4
	.sectionentsize	8
	.align		4
        /*0000*/ 	.word	0x00000000
	.align		4
        /*0004*/ 	.word	0xffffffff
	.align		4
        /*0008*/ 	.word	0x00000000
	.align		4
        /*000c*/ 	.word	0xfffffffe
	.align		4
        /*0010*/ 	.word	0x00000000
	.align		4
        /*0014*/ 	.word	0xfffffffd
	.align		4
        /*0018*/ 	.word	0x00000000
	.align		4
        /*001c*/ 	.word	0xfffffffc


//--------------------- .text._Z14dot_sum_kernelPii --------------------------
	.section	.text._Z14dot_sum_kernelPii,"ax",@progbits
	.align	128
        .global         _Z14dot_sum_kernelPii
        .type           _Z14dot_sum_kernelPii,@function
        .size           _Z14dot_sum_kernelPii,(.L_x_12 - _Z14dot_sum_kernelPii)
        .other          _Z14dot_sum_kernelPii,@"STO_CUDA_ENTRY STV_DEFAULT"
_Z14dot_sum_kernelPii:
.text._Z14dot_sum_kernelPii:
[----:B------:R-:W-:Y:S01]  /*0000*/  LDC R1, c[0x0][0x37c] ;  /* 0x0000df00ff017b82 */ /* 0x000fe20000000800 */
[----:B------:R-:W0:Y:S07]  /*0010*/  S2R R0, SR_TID.X ;  /* 0x0000000000007919 */ /* 0x000e2e0000002100 */
[----:B------:R-:W0:Y:S01]  /*0020*/  S2UR UR4, SR_CTAID.X ;  /* 0x00000000000479c3 */ /* 0x000e220000002500 */
[----:B------:R-:W1:Y:S07]  /*0030*/  LDCU UR5, c[0x0][0x388] ;  /* 0x00007100ff0577ac */ /* 0x000e6e0008000800 */
[----:B------:R-:W0:Y:S02]  /*0040*/  LDC R5, c[0x0][0x360] ;  /* 0x0000d800ff057b82 */ /* 0x000e240000000800 */
[----:B0-----:R-:W-:-:S05]  /*0050*/  IMAD R5, R5, UR4, R0 ;  /* 0x0000000405057c24 */ /* 0x001fca000f8e0200 */
[----:B-1----:R-:W-:-:S04]  /*0060*/  ISETP.GE.AND P0, PT, R5, UR5, PT ;  /* 0x0000000505007c0c */ /* 0x002fc8000bf06270 */
[----:B------:R-:W-:-:S13]  /*0070*/  ISETP.LT.OR P0, PT, R5, 0x1, P0 ;  /* 0x000000010500780c */ /* 0x000fda0000701670 */
[----:B------:R-:W-:Y:S05]  /*0080*/  @P0 EXIT ;  /* 0x000000000000094d */ /* 0x000fea0003800000 */
[----:B------:R-:W0:Y:S01]  /*0090*/  LDC.64 R2, c[0x0][0x380] ;  /* 0x0000e000ff027b82 */ /* 0x000e220000000a00 */
[----:B------:R-:W1:Y:S01]  /*00a0*/  LDCU.64 UR6, c[0x0][0x358] ;  /* 0x00006b00ff0677ac */ /* 0x000e620008000a00 */
[----:B0-----:R-:W-:-:S06]  /*00b0*/  IMAD.WIDE.U32 R2, R5, 0x4, R2 ;  /* 0x0000000405027825 */ /* 0x001fcc00078e0002 */
[----:B-1----:R-:W2:Y:S01]  /*00c0*/  LDG.E R2, desc[UR6][R2.64] ;  /* 0x0000000602027981 */ /* 0x002ea2000c1e1900 */
[----:B------:R-:W0:Y:S01]  /*00d0*/  LDC.64 R4, c[0x0][0x380] ;  /* 0x0000e000ff047b82 */ /* 0x000e220000000a00 */
[----:B------:R-:W-:Y:S01]  /*00e0*/  VOTEU.ANY UR4, UPT, PT ;  /* 0x0000000000047886 */ /* 0x000fe200038e0100 */
[----:B------:R-:W1:Y:S01]  /*00f0*/  S2R R0, SR_LANEID ;  /* 0x0000000000007919 */ /* 0x000e620000000000 */
[----:B------:R-:W-:-:S06]  /*0100*/  UFLO.U32 UR4, UR4 ;  /* 0x00000004000472bd */ /* 0x000fcc00080e0000 */
[----:B-1----:R-:W-:Y:S01]  /*0110*/  ISETP.EQ.U32.AND P0, PT, R0, UR4, PT ;  /* 0x0000000400007c0c */ /* 0x002fe2000bf02070 */
[----:B--2---:R-:W1:Y:S02]  /*0120*/  REDUX.SUM UR5, R2 ;  /* 0x00000000020573c4 */ /* 0x004e64000000c000 */
[----:B-1----:R-:W-:-:S10]  /*0130*/  MOV R7, UR5 ;  /* 0x0000000500077c02 */ /* 0x002fd40008000f00 */
[----:B0-----:R-:W-:Y:S01]  /*0140*/  @P0 REDG.E.ADD.STRONG.GPU desc[UR6][R4.64], R7 ;  /* 0x000000070400098e */ /* 0x001fe2000c12e106 */
[----:B------:R-:W-:Y:S05]  /*0150*/  EXIT ;  /* 0x000000000000794d */ /* 0x000fea0003800000 */
.L_x_0:
[----:B------:R-:W-:-:S00]  /*0160*/  BRA `(.L_x_0) ;  /* 0xfffffffc00fc7947 */ /* 0x000fc0000383ffff */
[----:B------:R-:W-:-:S00]  /*0170*/  NOP ;  /* 0x0000000000007918 */ /* 0x000fc00000000000 */
        /* <DEDUP_REMOVED lines=8> */
.L_x_12:


//--------------------- .text._Z10dot_kernelPiS_iS_ --------------------------
	.section	.text._Z10dot_kernelPiS_iS_,"ax",@progbits
	.align	128
        .global         _Z10dot_kernelPiS_iS_
        .type           _Z10dot_kernelPiS_iS_,@function
        .size           _Z10dot_kernelPiS_iS_,(.L_x_13 - _Z10dot_kernelPiS_iS_)
        .other          _Z10dot_kernelPiS_iS_,@"STO_CUDA_ENTRY STV_DEFAULT"
_Z10dot_kernelPiS_iS_:
.text._Z10dot_kernelPiS_iS_:
[----:B------:R-:W-:Y:S01]  /*0000*/  LDC R1, c[0x0][0x37c] ;  /* 0x0000df00ff017b82 */ /* 0x000fe20000000800 */
[----:B------:R-:W0:Y:S07]  /*0010*/  S2R R2, SR_TID.X ;  /* 0x0000000000027919 */ /* 0x000e2e0000002100 */
[----:B------:R-:W0:Y:S08]  /*0020*/  S2UR UR4, SR_CTAID.X ;  /* 0x00000000000479c3 */ /* 0x000e300000002500 */
[----:B------:R-:W0:Y:S08]  /*0030*/  LDC R9, c[0x0][0x360] ;  /* 0x0000d800ff097b82 */ /* 0x000e300000000800 */
[----:B------:R-:W1:Y:S01]  /*0040*/  LDC R0, c[0x0][0x390] ;  /* 0x0000e400ff007b82 */ /* 0x000e620000000800 */
[----:B0-----:R-:W-:-:S02]  /*0050*/  IMAD R9, R9, UR4, R2 ;  /* 0x0000000409097c24 */ /* 0x001fc4000f8e0202 */
[----:B-1----:R-:W-:-:S05]  /*0060*/  IMAD R2, R0, R0, RZ ;  /* 0x0000000000027224 */ /* 0x002fca00078e02ff */
[----:B------:R-:W-:-:S13]  /*0070*/  ISETP.GE.AND P0, PT, R9, R2, PT ;  /* 0x000000020900720c */ /* 0x000fda0003f06270 */
[----:B------:R-:W-:Y:S05]  /*0080*/  @P0 EXIT ;  /* 0x000000000000094d */ /* 0x000fea0003800000 */
[----:B------:R-:W0:Y:S01]  /*0090*/  LDC.64 R4, c[0x0][0x388] ;  /* 0x0000e200ff047b82 */ /* 0x000e220000000a00 */
[----:B------:R-:W1:Y:S07]  /*00a0*/  LDCU.64 UR4, c[0x0][0x358] ;  /* 0x00006b00ff0477ac */ /* 0x000e6e0008000a00 */
[----:B------:R-:W2:Y:S01]  /*00b0*/  LDC.64 R2, c[0x0][0x380] ;  /* 0x0000e000ff027b82 */ /* 0x000ea20000000a00 */
[----:B0-----:R-:W-:-:S06]  /*00c0*/  IMAD.WIDE R4, R9, 0x4, R4 ;  /* 0x0000000409047825 */ /* 0x001fcc00078e0204 */
[----:B-1----:R-:W3:Y:S01]  /*00d0*/  LDG.E R5, desc[UR4][R4.64] ;  /* 0x0000000404057981 */ /* 0x002ee2000c1e1900 */
[----:B--2---:R-:W-:-:S05]  /*00e0*/  IMAD.WIDE R2, R9, 0x4, R2 ;  /* 0x0000000409027825 */ /* 0x004fca00078e0202 */
[----:B------:R0:W3:Y:S01]  /*00f0*/  LDG.E R10, desc[UR4][R2.64] ;  /* 0x00000004020a7981 */ /* 0x0000e2000c1e1900 */
[----:B------:R-:W-:-:S04]  /*0100*/  IABS R11, R0 ;  /* 0x00000000000b7213 */ /* 0x000fc80000000000 */
[----:B------:R-:W1:Y:S08]  /*0110*/  I2F.RP R8, R11 ;  /* 0x0000000b00087306 */ /* 0x000e700000209400 */
[----:B-1----:R-:W1:Y:S02]  /*0120*/  MUFU.RCP R8, R8 ;  /* 0x0000000800087308 */ /* 0x002e640000001000 */
[----:B-1----:R-:W-:-:S06]  /*0130*/  IADD3 R6, PT, PT, R8, 0xffffffe, RZ ;  /* 0x0ffffffe08067810 */ /* 0x002fcc0007ffe0ff */
[----:B------:R1:W2:Y:S02]  /*0140*/  F2I.FTZ.U32.TRUNC.NTZ R7, R6 ;  /* 0x0000000600077305 */ /* 0x0002a4000021f000 */
[----:B-1----:R-:W-:Y:S02]  /*0150*/  HFMA2 R6, -RZ, RZ, 0, 0 ;  /* 0x00000000ff067431 */ /* 0x002fe400000001ff */
[----:B--2---:R-:W-:-:S04]  /*0160*/  IMAD.MOV R12, RZ, RZ, -R7 ;  /* 0x000000ffff0c7224 */ /* 0x004fc800078e0a07 */
[----:B------:R-:W-:Y:S01]  /*0170*/  IMAD R13, R12, R11, RZ ;  /* 0x0000000b0c0d7224 */ /* 0x000fe200078e02ff */
[----:B0-----:R-:W-:-:S03]  /*0180*/  IABS R2, R9 ;  /* 0x0000000900027213 */ /* 0x001fc60000000000 */
[----:B------:R-:W-:-:S06]  /*0190*/  IMAD.HI.U32 R7, R7, R13, R6 ;  /* 0x0000000d07077227 */ /* 0x000fcc00078e0006 */
[----:B------:R-:W-:-:S04]  /*01a0*/  IMAD.HI.U32 R7, R7, R2, RZ ;  /* 0x0000000207077227 */ /* 0x000fc800078e00ff */
[----:B------:R-:W-:-:S04]  /*01b0*/  IMAD.MOV R3, RZ, RZ, -R7 ;  /* 0x000000ffff037224 */ /* 0x000fc800078e0a07 */
[----:B------:R-:W-:-:S05]  /*01c0*/  IMAD R2, R11, R3, R2 ;  /* 0x000000030b027224 */ /* 0x000fca00078e0202 */
[----:B------:R-:W-:Y:S02]  /*01d0*/  ISETP.GT.U32.AND P2, PT, R11, R2, PT ;  /* 0x000000020b00720c */ /* 0x000fe40003f44070 */
[----:B------:R-:W-:-:S11]  /*01e0*/  LOP3.LUT R9, R9, R0, RZ, 0x3c, !PT ;  /* 0x0000000009097212 */ /* 0x000fd600078e3cff */
[----:B------:R-:W-:-:S04]  /*01f0*/  @!P2 IADD3 R2, PT, PT, R2, -R11, RZ ;  /* 0x8000000b0202a210 */ /* 0x000fc80007ffe0ff */
[----:B------:R-:W-:Y:S02]  /*0200*/  ISETP.GE.U32.AND P0, PT, R2, R11, PT ;  /* 0x0000000b0200720c */ /* 0x000fe40003f06070 */
[----:B------:R-:W0:Y:S01]  /*0210*/  LDC.64 R2, c[0x0][0x398] ;  /* 0x0000e600ff027b82 */ /* 0x000e220000000a00 */
[----:B------:R-:W-:Y:S01]  /*0220*/  ISETP.GE.AND P1, PT, R9, RZ, PT ;  /* 0x000000ff0900720c */ /* 0x000fe20003f26270 */
[----:B------:R-:W-:Y:S01]  /*0230*/  @!P2 VIADD R7, R7, 0x1 ;  /* 0x000000010707a836 */ /* 0x000fe20000000000 */
[----:B------:R-:W-:-:S08]  /*0240*/  ISETP.NE.AND P2, PT, R0, RZ, PT ;  /* 0x000000ff0000720c */ /* 0x000fd00003f45270 */
[----:B------:R-:W-:-:S04]  /*0250*/  @P0 IADD3 R7, PT, PT, R7, 0x1, RZ ;  /* 0x0000000107070810 */ /* 0x000fc80007ffe0ff */
[----:B------:R-:W-:Y:S02]  /*0260*/  @!P1 IADD3 R7, PT, PT, -R7, RZ, RZ ;  /* 0x000000ff07079210 */ /* 0x000fe40007ffe1ff */
[----:B------:R-:W-:-:S05]  /*0270*/  @!P2 LOP3.LUT R7, RZ, R0, RZ, 0x33, !PT ;  /* 0x00000000ff07a212 */ /* 0x000fca00078e33ff */
[----:B0-----:R-:W-:-:S04]  /*0280*/  IMAD.WIDE R2, R7, 0x4, R2 ;  /* 0x0000000407027825 */ /* 0x001fc800078e0202 */
[----:B---3--:R-:W-:-:S05]  /*0290*/  IMAD R5, R10, R5, RZ ;  /* 0x000000050a057224 */ /* 0x008fca00078e02ff */
[----:B------:R-:W-:Y:S01]  /*02a0*/  REDG.E.ADD.STRONG.GPU desc[UR4][R2.64], R5 ;  /* 0x000000050200798e */ /* 0x000fe2000c12e104 */
[----:B------:R-:W-:Y:S05]  /*02b0*/  EXIT ;  /* 0x000000000000794d */ /* 0x000fea0003800000 */
.L_x_1:
        /* <DEDUP_REMOVED lines=12> */
.L_x_13:


//--------------------- .text._Z10max_kernelPiiS_ --------------------------
	.section	.text._Z10max_kernelPiiS_,"ax",@progbits
	.align	128
        .global         _Z10max_kernelPiiS_
        .type           _Z10max_kernelPiiS_,@function
        .size           _Z10max_kernelPiiS_,(.L_x_14 - _Z10max_kernelPiiS_)
        .other          _Z10max_kernelPiiS_,@"STO_CUDA_ENTRY STV_DEFAULT"
_Z10max_kernelPiiS_:
.text._Z10max_kernelPiiS_:
[----:B------:R-:W-:Y:S01]  /*0000*/  LDC R1, c[0x0][0x37c] ;  /* 0x0000df00ff017b82 */ /* 0x000fe20000000800 */
[----:B------:R-:W0:Y:S07]  /*0010*/  S2R R0, SR_TID.X ;  /* 0x0000000000007919 */ /* 0x000e2e0000002100 */
[----:B------:R-:W1:Y:S01]  /*0020*/  S2UR UR4, SR_CTAID.X ;  /* 0x00000000000479c3 */ /* 0x000e620000002500 */
[----:B------:R-:W2:Y:S01]  /*0030*/  LDCU.64 UR6, c[0x0][0x358] ;  /* 0x00006b00ff0677ac */ /* 0x000ea20008000a00 */
[----:B------:R-:W-:Y:S06]  /*0040*/  BSSY.RECONVERGENT B0, `(.L_x_2) ;  /* 0x000000c000007945 */ /* 0x000fec0003800200 */
[----:B------:R-:W1:Y:S08]  /*0050*/  LDC R5, c[0x0][0x360] ;  /* 0x0000d800ff057b82 */ /* 0x000e700000000800 */
[----:B------:R-:W3:Y:S01]  /*0060*/  LDC.64 R2, c[0x0][0x380] ;  /* 0x0000e000ff027b82 */ /* 0x000ee20000000a00 */
[----:B0-----:R-:W-:Y:S01]  /*0070*/  ISETP.NE.AND P0, PT, R0, RZ, PT ;  /* 0x000000ff0000720c */ /* 0x001fe20003f05270 */
[----:B-1----:R-:W-:-:S04]  /*0080*/  IMAD R5, R5, UR4, R0 ;  /* 0x0000000405057c24 */ /* 0x002fc8000f8e0200 */
[----:B---3--:R-:W-:-:S08]  /*0090*/  IMAD.WIDE R2, R5, 0x4, R2 ;  /* 0x0000000405027825 */ /* 0x008fd000078e0202 */
[----:B--2---:R-:W-:Y:S05]  /*00a0*/  @P0 BRA `(.L_x_3) ;  /* 0x0000000000140947 */ /* 0x004fea0003800000 */
[----:B------:R-:W2:Y:S01]  /*00b0*/  LDG.E R0, desc[UR6][R2.64] ;  /* 0x0000000602007981 */ /* 0x000ea2000c1e1900 */
[----:B------:R-:W0:Y:S01]  /*00c0*/  S2UR UR5, SR_CgaCtaId ;  /* 0x00000000000579c3 */ /* 0x000e220000008800 */
[----:B------:R-:W-:Y:S02]  /*00d0*/  UMOV UR4, 0x400 ;  /* 0x0000040000047882 */ /* 0x000fe40000000000 */
[----:B0-----:R-:W-:-:S09]  /*00e0*/  ULEA UR4, UR5, UR4, 0x18 ;  /* 0x0000000405047291 */ /* 0x001fd2000f8ec0ff */
[----:B--2---:R0:W-:Y:S03]  /*00f0*/  STS [UR4], R0 ;  /* 0x00000000ff007988 */ /* 0x0041e60008000804 */
.L_x_3:
[----:B------:R-:W-:Y:S05]  /*0100*/  BSYNC.RECONVERGENT B0 ;  /* 0x0000000000007941 */ /* 0x000fea0003800200 */
.L_x_2:
[----:B------:R-:W1:Y:S01]  /*0110*/  LDCU UR4, c[0x0][0x388] ;  /* 0x00007100ff0477ac */ /* 0x000e620008000800 */
[----:B------:R-:W-:Y:S01]  /*0120*/  BSSY.RECONVERGENT B0, `(.L_x_4) ;  /* 0x000000f000007945 */ /* 0x000fe20003800200 */
[----:B------:R-:W-:Y:S01]  /*0130*/  BAR.SYNC.DEFER_BLOCKING 0x0 ;  /* 0x0000000000007b1d */ /* 0x000fe20000010000 */
[----:B-1----:R-:W-:-:S13]  /*0140*/  ISETP.GE.AND P1, PT, R5, UR4, PT ;  /* 0x0000000405007c0c */ /* 0x002fda000bf26270 */
[----:B------:R-:W-:Y:S05]  /*0150*/  @P1 BRA `(.L_x_5) ;  /* 0x00000000002c1947 */ /* 0x000fea0003800000 */
[----:B------:R-:W2:Y:S01]  /*0160*/  LDG.E R2, desc[UR6][R2.64] ;  /* 0x0000000602027981 */ /* 0x000ea2000c1e1900 */
[----:B------:R-:W1:Y:S01]  /*0170*/  S2UR UR5, SR_CgaCtaId ;  /* 0x00000000000579c3 */ /* 0x000e620000008800 */
[----:B------:R-:W-:Y:S01]  /*0180*/  VOTEU.ANY UR4, UPT, PT ;  /* 0x0000000000047886 */ /* 0x000fe200038e0100 */
[----:B0-----:R-:W0:Y:S01]  /*0190*/  S2R R0, SR_LANEID ;  /* 0x0000000000007919 */ /* 0x001e220000000000 */
[----:B------:R-:W-:-:S06]  /*01a0*/  UFLO.U32 UR4, UR4 ;  /* 0x00000004000472bd */ /* 0x000fcc00080e0000 */
[----:B0-----:R-:W-:Y:S01]  /*01b0*/  ISETP.EQ.U32.AND P1, PT, R0, UR4, PT ;  /* 0x0000000400007c0c */ /* 0x001fe2000bf22070 */
[----:B------:R-:W-:Y:S02]  /*01c0*/  UMOV UR4, 0x400 ;  /* 0x0000040000047882 */ /* 0x000fe40000000000 */
[----:B-1----:R-:W-:Y:S01]  /*01d0*/  ULEA UR4, UR5, UR4, 0x18 ;  /* 0x0000000405047291 */ /* 0x002fe2000f8ec0ff */
[----:B--2---:R-:W-:-:S13]  /*01e0*/  CREDUX.MAX.S32 UR8, R2 ;  /* 0x00000000020872cc */ /* 0x004fda0000000200 */
[----:B------:R-:W-:-:S05]  /*01f0*/  IMAD.U32 R0, RZ, RZ, UR8 ;  /* 0x00000008ff007e24 */ /* 0x000fca000f8e00ff */
[----:B------:R1:W-:Y:S02]  /*0200*/  @P1 ATOMS.MAX.S32 RZ, [UR4], R0 ;  /* 0x00000000ffff198c */ /* 0x0003e40009000204 */
.L_x_5:
[----:B------:R-:W-:Y:S05]  /*0210*/  BSYNC.RECONVERGENT B0 ;  /* 0x0000000000007941 */ /* 0x000fea0003800200 */
.L_x_4:
[----:B------:R-:W-:Y:S06]  /*0220*/  BAR.SYNC.DEFER_BLOCKING 0x0 ;  /* 0x0000000000007b1d */ /* 0x000fec0000010000 */
[----:B------:R-:W-:Y:S05]  /*0230*/  @P0 EXIT ;  /* 0x000000000000094d */ /* 0x000fea0003800000 */
[----:B------:R-:W2:Y:S01]  /*0240*/  S2UR UR5, SR_CgaCtaId ;  /* 0x00000000000579c3 */ /* 0x000ea20000008800 */
[----:B------:R-:W-:-:S07]  /*0250*/  UMOV UR4, 0x400 ;  /* 0x0000040000047882 */ /* 0x000fce0000000000 */
[----:B------:R-:W3:Y:S01]  /*0260*/  LDC.64 R2, c[0x0][0x390] ;  /* 0x0000e400ff027b82 */ /* 0x000ee20000000a00 */
[----:B--2---:R-:W-:-:S09]  /*0270*/  ULEA UR4, UR5, UR4, 0x18 ;  /* 0x0000000405047291 */ /* 0x004fd2000f8ec0ff */
[----:B------:R-:W3:Y:S04]  /*0280*/  LDS R5, [UR4] ;  /* 0x00000004ff057984 */ /* 0x000ee80008000800 */
[----:B---3--:R-:W-:Y:S01]  /*0290*/  REDG.E.MAX.S32.STRONG.GPU desc[UR6][R2.64], R5 ;  /* 0x000000050200798e */ /* 0x008fe2000d12e306 */
[----:B------:R-:W-:Y:S05]  /*02a0*/  EXIT ;  /* 0x000000000000794d */ /* 0x000fea0003800000 */
.L_x_6:
        /* <DEDUP_REMOVED lines=13> */
.L_x_14:


//--------------------- .text._Z10min_kernelPiiS_ --------------------------
	.section	.text._Z10min_kernelPiiS_,"ax",@progbits
	.align	128
        .global         _Z10min_kernelPiiS_
        .type           _Z10min_kernelPiiS_,@function
        .size           _Z10min_kernelPiiS_,(.L_x_15 - _Z10min_kernelPiiS_)
        .other          _Z10min_kernelPiiS_,@"STO_CUDA_ENTRY STV_DEFAULT"
_Z10min_kernelPiiS_:
.text._Z10min_kernelPiiS_:
        /* <DEDUP_REMOVED lines=16> */
.L_x_8:
[----:B------:R-:W-:Y:S05]  /*0100*/  BSYNC.RECONVERGENT B0 ;  /* 0x0000000000007941 */ /* 0x000fea0003800200 */
.L_x_7:
        /* <DEDUP_REMOVED lines=13> */
[----:B--2---:R-:W-:-:S13]  /*01e0*/  CREDUX.MIN.S32 UR8, R2 ;  /* 0x00000000020872cc */ /* 0x004fda0000008200 */
[----:B------:R-:W-:-:S05]  /*01f0*/  IMAD.U32 R0, RZ, RZ, UR8 ;  /* 0x00000008ff007e24 */ /* 0x000fca000f8e00ff */
[----:B------:R1:W-:Y:S02]  /*0200*/  @P1 ATOMS.MIN.S32 RZ, [UR4], R0 ;  /* 0x00000000ffff198c */ /* 0x0003e40008800204 */
.L_x_10:
[----:B------:R-:W-:Y:S05]  /*0210*/  BSYNC.RECONVERGENT B0 ;  /* 0x0000000000007941 */ /* 0x000fea0003800200 */
.L_x_9:
[----:B------:R-:W-:Y:S06]  /*0220*/  BAR.SYNC.DEFER_BLOCKING 0x0 ;  /* 0x0000000000007b1d */ /* 0x000fec0000010000 */
[----:B------:R-:W-:Y:S05]  /*0230*/  @P0 EXIT ;  /* 0x000000000000094d */ /* 0x000fea0003800000 */
[----:B------:R-:W2:Y:S01]  /*0240*/  S2UR UR5, SR_CgaCtaId ;  /* 0x00000000000579c3 */ /* 0x000ea20000008800 */
[----:B------:R-:W-:-:S07]  /*0250*/  UMOV UR4, 0x400 ;  /* 0x0000040000047882 */ /* 0x000fce0000000000 */
[----:B------:R-:W3:Y:S01]  /*0260*/  LDC.64 R2, c[0x0][0x390] ;  /* 0x0000e400ff027b82 */ /* 0x000ee20000000a00 */
[----:B--2---:R-:W-:-:S09]  /*0270*/  ULEA UR4, UR5, UR4, 0x18 ;  /* 0x0000000405047291 */ /* 0x004fd2000f8ec0ff */
[----:B------:R-:W3:Y:S04]  /*0280*/  LDS R5, [UR4] ;  /* 0x00000004ff057984 */ /* 0x000ee80008000800 */
[----:B---3--:R-:W-:Y:S01]  /*0290*/  REDG.E.MIN.S32.STRONG.GPU desc[UR6][R2.64], R5 ;  /* 0x000000050200798e */ /* 0x008fe2000c92e306 */
[----:B------:R-:W-:Y:S05]  /*02a0*/  EXIT ;  /* 0x000000000000794d */ /* 0x000fea0003800000 */
.L_x_11:
        /* <DEDUP_REMOVED lines=13> */
.L_x_15:


//--------------------- .nv.shared.reserved.0     --------------------------
	.section	.nv.shared.reserved.0,"aw",@nobits
	.weak		__nv_reservedSMEM_offset_0_alias
	.size		__nv_reservedSMEM_offset_0_alias, 0, 64
	.other		__nv_reservedSMEM_offset_0_alias,@"STO_CUDA_RESERVED_SHARED STV_DEFAULT"
__nv_reservedSMEM_offset_0_alias:
	.zero		0
	.zero		64


//--------------------- .nv.shared._Z10max_kernelPiiS_ --------------------------
	.section	.nv.shared._Z10max_kernelPiiS_,"aw",@nobits
	.sectionflags	@""
	.align	4
.nv.shared._Z10max_kernelPiiS_:
	.zero		1028


//--------------------- .nv.shared._Z10min_kernelPiiS_ --------------------------
	.section	.nv.shared._Z10min_kernelPiiS_,"aw",@nobits
	.sectionflags	@""
	.align	4
.nv.shared._Z10min_kernelPiiS_:
	.zero		1028


//--------------------- .nv.constant0._Z14dot_sum_kernelPii --------------------------
	.section	.nv.constant0._Z14dot_sum_kernelPii,"a",@progbits
	.sectionflags	@""
	.align	4
.nv.constant0._Z14dot_sum_kernelPii:
	.zero		908


//--------------------- .nv.constant0._Z10dot_kernelPiS_iS_ --------------------------
	.section	.nv.constant0._Z10dot_kernelPiS_iS_,"a",@progbits
	.sectionflags	@""
	.align	4
.nv.constant0._Z10dot_kernelPiS_iS_:
	.zero		928


//--------------------- .nv.constant0._Z10max_kernelPiiS_ --------------------------
	.section	.nv.constant0._Z10max_kernelPiiS_,"a",@progbits
	.sectionflags	@""
	.align	4
.nv.constant0._Z10max_kernelPiiS_:
	.zero		920


//--------------------- .nv.constant0._Z10min_kernelPiiS_ --------------------------
	.section	.nv.constant0._Z10min_kernelPiiS_,"a",@progbits
	.sectionflags	@""
	.align	4
.nv.constant0._Z10min_kernelPiiS_:
	.zero		920


//--------------------- SYMBOLS --------------------------

	.type		.nv.reservedSmem.offset0,@object
	.size		.nv.reservedSmem.offset0,0x4
	.type		.nv.reservedSmem.cap,@object
	.size		.nv.reservedSmem.cap,0x4
